//
// Generated by NVIDIA NVVM Compiler
//
// Compiler Build ID: CL-36424714
// Cuda compilation tools, release 13.0, V13.0.88
// Based on NVVM 20.0.0
//

.version 9.0
.target sm_100
.address_size 64

	// .globl	_Z16reduction_KerneliPfS_
.extern .shared .align 16 .b8 blockSum[];

.visible .entry _Z16reduction_KerneliPfS_(
	.param .u32 _Z16reduction_KerneliPfS__param_0,
	.param .u64 .ptr .align 1 _Z16reduction_KerneliPfS__param_1,
	.param .u64 .ptr .align 1 _Z16reduction_KerneliPfS__param_2
)
{
	.reg .pred 	%p<6>;
	.reg .b32 	%r<18>;
	.reg .b32 	%f<6>;
	.reg .b64 	%rd<9>;

	ld.param.u32 	%r8, [_Z16reduction_KerneliPfS__param_0];
	ld.param.u64 	%rd1, [_Z16reduction_KerneliPfS__param_1];
	ld.param.u64 	%rd2, [_Z16reduction_KerneliPfS__param_2];
	mov.u32 	%r1, %ctaid.x;
	mov.u32 	%r2, %ntid.x;
	mov.u32 	%r3, %tid.x;
	mad.lo.s32 	%r4, %r1, %r2, %r3;
	setp.ge.s32 	%p1, %r4, %r8;
	shl.b32 	%r9, %r3, 2;
	mov.u32 	%r10, blockSum;
	add.s32 	%r5, %r10, %r9;
	@%p1 bra 	$L__BB0_2;
	cvta.to.global.u64 	%rd3, %rd1;
	mul.wide.s32 	%rd4, %r4, 4;
	add.s64 	%rd5, %rd3, %rd4;
	ld.global.f32 	%f1, [%rd5];
	st.shared.f32 	[%r5], %f1;
	bra.uni 	$L__BB0_3;
$L__BB0_2:
	mov.b32 	%r11, 0;
	st.shared.u32 	[%r5], %r11;
$L__BB0_3:
	bar.sync 	0;
	setp.lt.u32 	%p2, %r2, 2;
	@%p2 bra 	$L__BB0_8;
	mov.b32 	%r17, 1;
$L__BB0_5:
	shl.b32 	%r7, %r17, 1;
	add.s32 	%r13, %r7, -1;
	and.b32  	%r14, %r13, %r3;
	setp.ne.s32 	%p3, %r14, 0;
	@%p3 bra 	$L__BB0_7;
	shl.b32 	%r15, %r17, 2;
	add.s32 	%r16, %r5, %r15;
	ld.shared.f32 	%f2, [%r16];
	ld.shared.f32 	%f3, [%r5];
	add.f32 	%f4, %f2, %f3;
	st.shared.f32 	[%r5], %f4;
$L__BB0_7:
	bar.sync 	0;
	setp.lt.u32 	%p4, %r7, %r2;
	mov.u32 	%r17, %r7;
	@%p4 bra 	$L__BB0_5;
$L__BB0_8:
	setp.ne.s32 	%p5, %r3, 0;
	@%p5 bra 	$L__BB0_10;
	ld.shared.f32 	%f5, [blockSum];
	cvta.to.global.u64 	%rd6, %rd2;
	mul.wide.u32 	%rd7, %r1, 4;
	add.s64 	%rd8, %rd6, %rd7;
	st.global.f32 	[%rd8], %f5;
$L__BB0_10:
	ret;

}
	// .globl	_Z20opt_reduction_KerneliPfS_
.visible .entry _Z20opt_reduction_KerneliPfS_(
	.param .u32 _Z20opt_reduction_KerneliPfS__param_0,
	.param .u64 .ptr .align 1 _Z20opt_reduction_KerneliPfS__param_1,
	.param .u64 .ptr .align 1 _Z20opt_reduction_KerneliPfS__param_2
)
{
	.reg .pred 	%p<24>;
	.reg .b32 	%r<18>;
	.reg .b32 	%f<28>;
	.reg .b64 	%rd<11>;

	ld.param.u32 	%r8, [_Z20opt_reduction_KerneliPfS__param_0];
	ld.param.u64 	%rd1, [_Z20opt_reduction_KerneliPfS__param_1];
	ld.param.u64 	%rd2, [_Z20opt_reduction_KerneliPfS__param_2];
	mov.u32 	%r1, %ctaid.x;
	mov.u32 	%r2, %ntid.x;
	mul.lo.s32 	%r9, %r1, %r2;
	shl.b32 	%r10, %r9, 1;
	mov.u32 	%r3, %tid.x;
	add.s32 	%r4, %r10, %r3;
	setp.ge.s32 	%p1, %r4, %r8;
	shl.b32 	%r11, %r3, 2;
	mov.u32 	%r12, blockSum;
	add.s32 	%r5, %r12, %r11;
	@%p1 bra 	$L__BB1_2;
	cvta.to.global.u64 	%rd3, %rd1;
	mul.wide.s32 	%rd4, %r4, 4;
	add.s64 	%rd5, %rd3, %rd4;
	ld.global.f32 	%f4, [%rd5];
	add.s32 	%r14, %r4, %r2;
	mul.wide.u32 	%rd6, %r14, 4;
	add.s64 	%rd7, %rd3, %rd6;
	ld.global.f32 	%f5, [%rd7];
	add.f32 	%f6, %f4, %f5;
	st.shared.f32 	[%r5], %f6;
	bra.uni 	$L__BB1_3;
$L__BB1_2:
	mov.b32 	%r13, 0;
	st.shared.u32 	[%r5], %r13;
$L__BB1_3:
	bar.sync 	0;
	setp.lt.u32 	%p2, %r2, 66;
	@%p2 bra 	$L__BB1_8;
	mov.u32 	%r17, %r2;
$L__BB1_5:
	shr.u32 	%r7, %r17, 1;
	setp.ge.u32 	%p3, %r3, %r7;
	@%p3 bra 	$L__BB1_7;
	shl.b32 	%r15, %r7, 2;
	add.s32 	%r16, %r5, %r15;
	ld.shared.f32 	%f7, [%r16];
	ld.shared.f32 	%f8, [%r5];
	add.f32 	%f9, %f7, %f8;
	st.shared.f32 	[%r5], %f9;
$L__BB1_7:
	bar.sync 	0;
	setp.gt.u32 	%p4, %r17, 131;
	mov.u32 	%r17, %r7;
	@%p4 bra 	$L__BB1_5;
$L__BB1_8:
	setp.gt.u32 	%p5, %r3, 31;
	setp.lt.u32 	%p6, %r2, 64;
	or.pred  	%p7, %p5, %p6;
	@%p7 bra 	$L__BB1_10;
	ld.shared.f32 	%f10, [%r5+128];
	ld.shared.f32 	%f11, [%r5];
	add.f32 	%f12, %f10, %f11;
	st.shared.f32 	[%r5], %f12;
$L__BB1_10:
	setp.gt.u32 	%p8, %r3, 15;
	setp.lt.u32 	%p9, %r2, 32;
	or.pred  	%p10, %p8, %p9;
	@%p10 bra 	$L__BB1_12;
	ld.shared.f32 	%f13, [%r5+64];
	ld.shared.f32 	%f14, [%r5];
	add.f32 	%f15, %f13, %f14;
	st.shared.f32 	[%r5], %f15;
$L__BB1_12:
	setp.gt.u32 	%p11, %r3, 7;
	setp.lt.u32 	%p12, %r2, 16;
	or.pred  	%p13, %p11, %p12;
	@%p13 bra 	$L__BB1_14;
	ld.shared.f32 	%f16, [%r5+32];
	ld.shared.f32 	%f17, [%r5];
	add.f32 	%f18, %f16, %f17;
	st.shared.f32 	[%r5], %f18;
$L__BB1_14:
	setp.gt.u32 	%p14, %r3, 3;
	setp.lt.u32 	%p15, %r2, 8;
	or.pred  	%p16, %p14, %p15;
	@%p16 bra 	$L__BB1_16;
	ld.shared.f32 	%f19, [%r5+16];
	ld.shared.f32 	%f20, [%r5];
	add.f32 	%f21, %f19, %f20;
	st.shared.f32 	[%r5], %f21;
$L__BB1_16:
	setp.gt.u32 	%p17, %r3, 1;
	setp.lt.u32 	%p18, %r2, 4;
	or.pred  	%p19, %p17, %p18;
	@%p19 bra 	$L__BB1_18;
	ld.shared.f32 	%f22, [%r5+8];
	ld.shared.f32 	%f23, [%r5];
	add.f32 	%f24, %f22, %f23;
	st.shared.f32 	[%r5], %f24;
$L__BB1_18:
	setp.ne.s32 	%p20, %r3, 0;
	setp.lt.u32 	%p21, %r2, 2;
	or.pred  	%p22, %p20, %p21;
	@%p22 bra 	$L__BB1_20;
	ld.shared.v2.f32 	{%f25, %f26}, [blockSum];
	add.f32 	%f27, %f26, %f25;
	st.shared.f32 	[blockSum], %f27;
	bra.uni 	$L__BB1_22;
$L__BB1_20:
	setp.ne.s32 	%p23, %r3, 0;
	@%p23 bra 	$L__BB1_23;
	ld.shared.f32 	%f27, [blockSum];
$L__BB1_22:
	cvta.to.global.u64 	%rd8, %rd2;
	mul.wide.u32 	%rd9, %r1, 4;
	add.s64 	%rd10, %rd8, %rd9;
	st.global.f32 	[%rd10], %f27;
$L__BB1_23:
	ret;

}


// ===== COMPILED SASS (sm_100) =====

	.target	sm_100

	.elftype	@"ET_EXEC"


//--------------------- .note.nv.tkinfo           --------------------------
	.section	.note.nv.tkinfo,"",@"SHT_NOTE"
	.sectionflags	@"SHF_NOTE_NV_TKINFO"
	.tkinfo
        /*0018*/ 	.word	0x00000002
        /*0030*/ 	.string	""
        /*0030*/ 	.string	"ptxas"
        /*0030*/ 	.string	"Cuda compilation tools, release 13.0, V13.0.88"
        /*0030*/ 	.string	"Build cuda_13.0.r13.0/compiler.36424714_0"
        /*0030*/ 	.string	"-arch sm_100 -m 64 "



//--------------------- .note.nv.cuinfo           --------------------------
	.section	.note.nv.cuinfo,"",@"SHT_NOTE"
	.sectionflags	@"SHF_NOTE_NV_CUINFO"
        /*0018*/ 	.short	0x0002
        /*001a*/ 	.short	0x0064
        /*001c*/ 	.short	0x0082
	.zero		2


//--------------------- .nv.info                  --------------------------
	.section	.nv.info,"",@"SHT_CUDA_INFO"
	.align	4


	//----- nvinfo : EIATTR_REGCOUNT
	.align		4
        /*0000*/ 	.byte	0x04, 0x2f
        /*0002*/ 	.short	(.L_1 - .L_0)
	.align		4
.L_0:
        /*0004*/ 	.word	index@(_Z16reduction_KerneliPfS_)
        /*0008*/ 	.word	0x0000000a


	//----- nvinfo : EIATTR_FRAME_SIZE
	.align		4
.L_1:
        /*000c*/ 	.byte	0x04, 0x11
        /*000e*/ 	.short	(.L_3 - .L_2)
	.align		4
.L_2:
        /*0010*/ 	.word	index@(_Z16reduction_KerneliPfS_)
        /*0014*/ 	.word	0x00000000


	//----- nvinfo : EIATTR_REGCOUNT
	.align		4
.L_3:
        /*0018*/ 	.byte	0x04, 0x2f
        /*001a*/ 	.short	(.L_5 - .L_4)
	.align		4
.L_4:
        /*001c*/ 	.word	index@(_Z20opt_reduction_KerneliPfS_)
        /*0020*/ 	.word	0x0000000c


	//----- nvinfo : EIATTR_FRAME_SIZE
	.align		4
.L_5:
        /*0024*/ 	.byte	0x04, 0x11
        /*0026*/ 	.short	(.L_7 - .L_6)
	.align		4
.L_6:
        /*0028*/ 	.word	index@(_Z20opt_reduction_KerneliPfS_)
        /*002c*/ 	.word	0x00000000


	//----- nvinfo : EIATTR_MIN_STACK_SIZE
	.align		4
.L_7:
        /*0030*/ 	.byte	0x04, 0x12
        /*0032*/ 	.short	(.L_9 - .L_8)
	.align		4
.L_8:
        /*0034*/ 	.word	index@(_Z20opt_reduction_KerneliPfS_)
        /*0038*/ 	.word	0x00000000


	//----- nvinfo : EIATTR_MIN_STACK_SIZE
	.align		4
.L_9:
        /*003c*/ 	.byte	0x04, 0x12
        /*003e*/ 	.short	(.L_11 - .L_10)
	.align		4
.L_10:
        /*0040*/ 	.word	index@(_Z16reduction_KerneliPfS_)
        /*0044*/ 	.word	0x00000000
.L_11:


//--------------------- .nv.compat                --------------------------
	.section	.nv.compat,"",@"SHT_CUDA_COMPAT_INFO"
	.align	4
        /*0000*/ 	.byte	0x02, 0x09, 0x00, 0x00, 0x02, 0x02, 0x01, 0x00, 0x02, 0x05, 0x05, 0x00, 0x03, 0x07, 0x01, 0x01
        /*0010*/ 	.byte	0x02, 0x03, 0x00, 0x00, 0x02, 0x06, 0x01, 0x00, 0x04, 0x0b, 0x08, 0x00, 0x09, 0x00, 0x00, 0x00
        /*0020*/ 	.byte	0x00, 0x00, 0x00, 0x00


//--------------------- .nv.info._Z20opt_reduction_KerneliPfS_ --------------------------
	.section	.nv.info._Z20opt_reduction_KerneliPfS_,"",@"SHT_CUDA_INFO"
	.sectionflags	@""
	.align	4


	//----- nvinfo : EIATTR_CUDA_API_VERSION
	.align		4
        /*0000*/ 	.byte	0x04, 0x37
        /*0002*/ 	.short	(.L_13 - .L_12)
.L_12:
        /*0004*/ 	.word	0x00000082


	//----- nvinfo : EIATTR_KPARAM_INFO
	.align		4
.L_13:
        /*0008*/ 	.byte	0x04, 0x17
        /*000a*/ 	.short	(.L_15 - .L_14)
.L_14:
        /*000c*/ 	.word	0x00000000
        /*0010*/ 	.short	0x0002
        /*0012*/ 	.short	0x0010
        /*0014*/ 	.byte	0x00, 0xf5, 0x21, 0x00


	//----- nvinfo : EIATTR_KPARAM_INFO
	.align		4
.L_15:
        /*0018*/ 	.byte	0x04, 0x17
        /*001a*/ 	.short	(.L_17 - .L_16)
.L_16:
        /*001c*/ 	.word	0x00000000
        /*0020*/ 	.short	0x0001
        /*0022*/ 	.short	0x0008
        /*0024*/ 	.byte	0x00, 0xf5, 0x21, 0x00


	//----- nvinfo : EIATTR_KPARAM_INFO
	.align		4
.L_17:
        /*0028*/ 	.byte	0x04, 0x17
        /*002a*/ 	.short	(.L_19 - .L_18)
.L_18:
        /*002c*/ 	.word	0x00000000
        /*0030*/ 	.short	0x0000
        /*0032*/ 	.short	0x0000
        /*0034*/ 	.byte	0x00, 0xf0, 0x11, 0x00


	//----- nvinfo : EIATTR_SPARSE_MMA_MASK
	.align		4
.L_19:
        /*0038*/ 	.byte	0x03, 0x50
        /*003a*/ 	.short	0x0000


	//----- nvinfo : EIATTR_MAXREG_COUNT
	.align		4
        /*003c*/ 	.byte	0x03, 0x1b
        /*003e*/ 	.short	0x00ff


	//----- nvinfo : EIATTR_NUM_BARRIERS
	.align		4
        /*0040*/ 	.byte	0x02, 0x4c
        /*0042*/ 	.byte	0x01
	.zero		1


	//----- nvinfo : EIATTR_MERCURY_ISA_VERSION
	.align		4
        /*0044*/ 	.byte	0x03, 0x5f
        /*0046*/ 	.short	0x0101


	//----- nvinfo : EIATTR_VRC_CTA_INIT_COUNT
	.align		4
        /*0048*/ 	.byte	0x02, 0x4a
	.zero		1
	.zero		1


	//----- nvinfo : EIATTR_EXIT_INSTR_OFFSETS
	.align		4
        /*004c*/ 	.byte	0x04, 0x1c
        /*004e*/ 	.short	(.L_21 - .L_20)


	//   ....[0]....
.L_20:
        /*0050*/ 	.word	0x000004e0


	//   ....[1]....
        /*0054*/ 	.word	0x00000570


	//----- nvinfo : EIATTR_CRS_STACK_SIZE
	.align		4
.L_21:
        /*0058*/ 	.byte	0x04, 0x1e
        /*005a*/ 	.short	(.L_23 - .L_22)
.L_22:
        /*005c*/ 	.word	0x00000000


	//----- nvinfo : EIATTR_CBANK_PARAM_SIZE
	.align		4
.L_23:
        /*0060*/ 	.byte	0x03, 0x19
        /*0062*/ 	.short	0x0018


	//----- nvinfo : EIATTR_PARAM_CBANK
	.align		4
        /*0064*/ 	.byte	0x04, 0x0a
        /*0066*/ 	.short	(.L_25 - .L_24)
	.align		4
.L_24:
        /*0068*/ 	.word	index@(.nv.constant0._Z20opt_reduction_KerneliPfS_)
        /*006c*/ 	.short	0x0380
        /*006e*/ 	.short	0x0018


	//----- nvinfo : EIATTR_SW_WAR
	.align		4
.L_25:
        /*0070*/ 	.byte	0x04, 0x36
        /*0072*/ 	.short	(.L_27 - .L_26)
.L_26:
        /*0074*/ 	.word	0x00000008
.L_27:


//--------------------- .nv.info._Z16reduction_KerneliPfS_ --------------------------
	.section	.nv.info._Z16reduction_KerneliPfS_,"",@"SHT_CUDA_INFO"
	.sectionflags	@""
	.align	4


	//----- nvinfo : EIATTR_CUDA_API_VERSION
	.align		4
        /*0000*/ 	.byte	0x04, 0x37
        /*0002*/ 	.short	(.L_29 - .L_28)
.L_28:
        /*0004*/ 	.word	0x00000082


	//----- nvinfo : EIATTR_KPARAM_INFO
	.align		4
.L_29:
        /*0008*/ 	.byte	0x04, 0x17
        /*000a*/ 	.short	(.L_31 - .L_30)
.L_30:
        /*000c*/ 	.word	0x00000000
        /*0010*/ 	.short	0x0002
        /*0012*/ 	.short	0x0010
        /*0014*/ 	.byte	0x00, 0xf5, 0x21, 0x00


	//----- nvinfo : EIATTR_KPARAM_INFO
	.align		4
.L_31:
        /*0018*/ 	.byte	0x04, 0x17
        /*001a*/ 	.short	(.L_33 - .L_32)
.L_32:
        /*001c*/ 	.word	0x00000000
        /*0020*/ 	.short	0x0001
        /*0022*/ 	.short	0x0008
        /*0024*/ 	.byte	0x00, 0xf5, 0x21, 0x00


	//----- nvinfo : EIATTR_KPARAM_INFO
	.align		4
.L_33:
        /*0028*/ 	.byte	0x04, 0x17
        /*002a*/ 	.short	(.L_35 - .L_34)
.L_34:
        /*002c*/ 	.word	0x00000000
        /*0030*/ 	.short	0x0000
        /*0032*/ 	.short	0x0000
        /*0034*/ 	.byte	0x00, 0xf0, 0x11, 0x00


	//----- nvinfo : EIATTR_SPARSE_MMA_MASK
	.align		4
.L_35:
        /*0038*/ 	.byte	0x03, 0x50
        /*003a*/ 	.short	0x0000


	//----- nvinfo : EIATTR_MAXREG_COUNT
	.align		4
        /*003c*/ 	.byte	0x03, 0x1b
        /*003e*/ 	.short	0x00ff


	//----- nvinfo : EIATTR_NUM_BARRIERS
	.align		4
        /*0040*/ 	.byte	0x02, 0x4c
        /*0042*/ 	.byte	0x01
	.zero		1


	//----- nvinfo : EIATTR_MERCURY_ISA_VERSION
	.align		4
        /*0044*/ 	.byte	0x03, 0x5f
        /*0046*/ 	.short	0x0101


	//----- nvinfo : EIATTR_VRC_CTA_INIT_COUNT
	.align		4
        /*0048*/ 	.byte	0x02, 0x4a
	.zero		1
	.zero		1


	//----- nvinfo : EIATTR_EXIT_INSTR_OFFSETS
	.align		4
        /*004c*/ 	.byte	0x04, 0x1c
        /*004e*/ 	.short	(.L_37 - .L_36)


	//   ....[0]....
.L_36:
        /*0050*/ 	.word	0x00000220


	//   ....[1]....
        /*0054*/ 	.word	0x000002a0


	//----- nvinfo : EIATTR_CBANK_PARAM_SIZE
	.align		4
.L_37:
        /*0058*/ 	.byte	0x03, 0x19
        /*005a*/ 	.short	0x0018


	//----- nvinfo : EIATTR_PARAM_CBANK
	.align		4
        /*005c*/ 	.byte	0x04, 0x0a
        /*005e*/ 	.short	(.L_39 - .L_38)
	.align		4
.L_38:
        /*0060*/ 	.word	index@(.nv.constant0._Z16reduction_KerneliPfS_)
        /*0064*/ 	.short	0x0380
        /*0066*/ 	.short	0x0018


	//----- nvinfo : EIATTR_SW_WAR
	.align		4
.L_39:
        /*0068*/ 	.byte	0x04, 0x36
        /*006a*/ 	.short	(.L_41 - .L_40)
.L_40:
        /*006c*/ 	.word	0x00000008
.L_41:


//--------------------- .nv.callgraph             --------------------------
	.section	.nv.callgraph,"",@"SHT_CUDA_CALLGRAPH"
	.align	4
	.sectionentsize	8
	.align		4
        /*0000*/ 	.word	0x00000000
	.align		4
        /*0004*/ 	.word	0xffffffff
	.align		4
        /*0008*/ 	.word	0x00000000
	.align		4
        /*000c*/ 	.word	0xfffffffe
	.align		4
        /*0010*/ 	.word	0x00000000
	.align		4
        /*0014*/ 	.word	0xfffffffd
	.align		4
        /*0018*/ 	.word	0x00000000
	.align		4
        /*001c*/ 	.word	0xfffffffc


//--------------------- .text._Z20opt_reduction_KerneliPfS_ --------------------------
	.section	.text._Z20opt_reduction_KerneliPfS_,"ax",@progbits
	.align	128
        .global         _Z20opt_reduction_KerneliPfS_
        .type           _Z20opt_reduction_KerneliPfS_,@function
        .size           _Z20opt_reduction_KerneliPfS_,(.L_x_8 - _Z20opt_reduction_KerneliPfS_)
        .other          _Z20opt_reduction_KerneliPfS_,@"STO_CUDA_ENTRY STV_DEFAULT"
_Z20opt_reduction_KerneliPfS_:
.text._Z20opt_reduction_KerneliPfS_:
[----:B------:R-:W-:Y:S01]  /*0000*/  LDC R1, c[0x0][0x37c] ;  /* 0x0000df00ff017b82 */ /* 0x000fe20000000800 */
[----:B------:R-:W0:Y:S07]  /*0010*/  S2R R0, SR_CTAID.X ;  /* 0x0000000000007919 */ /* 0x000e2e0000002500 */
[----:B------:R-:W0:Y:S01]  /*0020*/  LDC R3, c[0x0][0x360] ;  /* 0x0000d800ff037b82 */ /* 0x000e220000000800 */
[----:B------:R-:W1:Y:S01]  /*0030*/  LDCU UR4, c[0x0][0x380] ;  /* 0x00007000ff0477ac */ /* 0x000e620008000800 */
[----:B------:R-:W2:Y:S01]  /*0040*/  S2R R2, SR_TID.X ;  /* 0x0000000000027919 */ /* 0x000ea20000002100 */
[----:B------:R-:W3:Y:S01]  /*0050*/  LDCU.64 UR6, c[0x0][0x358] ;  /* 0x00006b00ff0677ac */ /* 0x000ee20008000a00 */
[----:B0-----:R-:W-:-:S04]  /*0060*/  IMAD R5, R0, R3, RZ ;  /* 0x0000000300057224 */ /* 0x001fc800078e02ff */
[----:B--2---:R-:W-:-:S05]  /*0070*/  IMAD R5, R5, 0x2, R2 ;  /* 0x0000000205057824 */ /* 0x004fca00078e0202 */
[----:B-1----:R-:W-:-:S13]  /*0080*/  ISETP.GE.AND P1, PT, R5, UR4, PT ;  /* 0x0000000405007c0c */ /* 0x002fda000bf26270 */
[----:B------:R-:W0:Y:S01]  /*0090*/  @!P1 LDC.64 R6, c[0x0][0x388] ;  /* 0x0000e200ff069b82 */ /* 0x000e220000000a00 */
[C---:B------:R-:W-:Y:S02]  /*00a0*/  @!P1 IMAD.IADD R9, R5.reuse, 0x1, R3 ;  /* 0x0000000105099824 */ /* 0x040fe400078e0203 */
[----:B0-----:R-:W-:-:S04]  /*00b0*/  @!P1 IMAD.WIDE R4, R5, 0x4, R6 ;  /* 0x0000000405049825 */ /* 0x001fc800078e0206 */
[----:B------:R-:W-:Y:S02]  /*00c0*/  @!P1 IMAD.WIDE.U32 R6, R9, 0x4, R6 ;  /* 0x0000000409069825 */ /* 0x000fe400078e0006 */
[----:B---3--:R-:W2:Y:S04]  /*00d0*/  @!P1 LDG.E R4, desc[UR6][R4.64] ;  /* 0x0000000604049981 */ /* 0x008ea8000c1e1900 */
[----:B------:R-:W2:Y:S01]  /*00e0*/  @!P1 LDG.E R7, desc[UR6][R6.64] ;  /* 0x0000000606079981 */ /* 0x000ea2000c1e1900 */
[----:B------:R-:W0:Y:S01]  /*00f0*/  S2UR UR5, SR_CgaCtaId ;  /* 0x00000000000579c3 */ /* 0x000e220000008800 */
[----:B------:R-:W-:Y:S01]  /*0100*/  UMOV UR4, 0x400 ;  /* 0x0000040000047882 */ /* 0x000fe20000000000 */
[C---:B------:R-:W-:Y:S02]  /*0110*/  ISETP.GE.U32.AND P2, PT, R3.reuse, 0x42, PT ;  /* 0x000000420300780c */ /* 0x040fe40003f46070 */
[----:B------:R-:W-:-:S04]  /*0120*/  ISETP.GE.U32.AND P0, PT, R3, 0x40, PT ;  /* 0x000000400300780c */ /* 0x000fc80003f06070 */
[----:B------:R-:W-:Y:S01]  /*0130*/  ISETP.GT.U32.OR P0, PT, R2, 0x1f, !P0 ;  /* 0x0000001f0200780c */ /* 0x000fe20004704470 */
[----:B0-----:R-:W-:-:S06]  /*0140*/  ULEA UR4, UR5, UR4, 0x18 ;  /* 0x0000000405047291 */ /* 0x001fcc000f8ec0ff */
[----:B------:R-:W-:Y:S01]  /*0150*/  LEA R8, R2, UR4, 0x2 ;  /* 0x0000000402087c11 */ /* 0x000fe2000f8e10ff */
[----:B--2---:R-:W-:-:S05]  /*0160*/  @!P1 FADD R9, R4, R7 ;  /* 0x0000000704099221 */ /* 0x004fca0000000000 */
[----:B------:R0:W-:Y:S04]  /*0170*/  @!P1 STS [R8], R9 ;  /* 0x0000000908009388 */ /* 0x0001e80000000800 */
[----:B------:R0:W-:Y:S01]  /*0180*/  @P1 STS [R8], RZ ;  /* 0x000000ff08001388 */ /* 0x0001e20000000800 */
[----:B------:R-:W-:Y:S06]  /*0190*/  BAR.SYNC.DEFER_BLOCKING 0x0 ;  /* 0x0000000000007b1d */ /* 0x000fec0000010000 */
[----:B------:R-:W-:Y:S05]  /*01a0*/  @!P2 BRA `(.L_x_0) ;  /* 0x000000000030a947 */ /* 0x000fea0003800000 */
[----:B------:R-:W-:-:S07]  /*01b0*/  IMAD.MOV.U32 R4, RZ, RZ, R3 ;  /* 0x000000ffff047224 */ /* 0x000fce00078e0003 */
.L_x_1:
[----:B0-----:R-:W-:-:S04]  /*01c0*/  SHF.R.U32.HI R9, RZ, 0x1, R4 ;  /* 0x00000001ff097819 */ /* 0x001fc80000011604 */
[----:B------:R-:W-:-:S13]  /*01d0*/  ISETP.GE.U32.AND P1, PT, R2, R9, PT ;  /* 0x000000090200720c */ /* 0x000fda0003f26070 */
[----:B------:R-:W-:Y:S01]  /*01e0*/  @!P1 IMAD R5, R9, 0x4, R8 ;  /* 0x0000000409059824 */ /* 0x000fe200078e0208 */
[----:B------:R-:W-:Y:S05]  /*01f0*/  @!P1 LDS R6, [R8] ;  /* 0x0000000008069984 */ /* 0x000fea0000000800 */
[----:B------:R-:W0:Y:S02]  /*0200*/  @!P1 LDS R5, [R5] ;  /* 0x0000000005059984 */ /* 0x000e240000000800 */
[----:B0-----:R-:W-:-:S05]  /*0210*/  @!P1 FADD R7, R5, R6 ;  /* 0x0000000605079221 */ /* 0x001fca0000000000 */
[----:B------:R1:W-:Y:S01]  /*0220*/  @!P1 STS [R8], R7 ;  /* 0x0000000708009388 */ /* 0x0003e20000000800 */
[----:B------:R-:W-:Y:S01]  /*0230*/  BAR.SYNC.DEFER_BLOCKING 0x0 ;  /* 0x0000000000007b1d */ /* 0x000fe20000010000 */
[----:B------:R-:W-:Y:S01]  /*0240*/  ISETP.GT.U32.AND P1, PT, R4, 0x83, PT ;  /* 0x000000830400780c */ /* 0x000fe20003f24070 */
[----:B------:R-:W-:-:S12]  /*0250*/  IMAD.MOV.U32 R4, RZ, RZ, R9 ;  /* 0x000000ffff047224 */ /* 0x000fd800078e0009 */
[----:B-1----:R-:W-:Y:S05]  /*0260*/  @P1 BRA `(.L_x_1) ;  /* 0xfffffffc00d41947 */ /* 0x002fea000383ffff */
.L_x_0:
[----:B------:R-:W-:Y:S01]  /*0270*/  @!P0 LDS R4, [R8+0x80] ;  /* 0x0000800008048984 */ /* 0x000fe20000000800 */
[C---:B------:R-:W-:Y:S01]  /*0280*/  ISETP.GE.U32.AND P1, PT, R3.reuse, 0x20, PT ;  /* 0x000000200300780c */ /* 0x040fe20003f26070 */
[----:B------:R-:W-:Y:S01]  /*0290*/  BSSY.RECONVERGENT B0, `(.L_x_2) ;  /* 0x000002a000007945 */ /* 0x000fe20003800200 */
[----:B------:R-:W-:Y:S01]  /*02a0*/  ISETP.GE.U32.AND P2, PT, R3, 0x10, PT ;  /* 0x000000100300780c */ /* 0x000fe20003f46070 */
[----:B------:R-:W1:Y:S01]  /*02b0*/  @!P0 LDS R5, [R8] ;  /* 0x0000000008058984 */ /* 0x000e620000000800 */
[C---:B------:R-:W-:Y:S02]  /*02c0*/  ISETP.GT.U32.OR P1, PT, R2.reuse, 0xf, !P1 ;  /* 0x0000000f0200780c */ /* 0x040fe40004f24470 */
[----:B------:R-:W-:Y:S01]  /*02d0*/  ISETP.GT.U32.OR P2, PT, R2, 0x7, !P2 ;  /* 0x000000070200780c */ /* 0x000fe20005744470 */
[----:B-1----:R-:W-:-:S10]  /*02e0*/  @!P0 FADD R5, R4, R5 ;  /* 0x0000000504058221 */ /* 0x002fd40000000000 */
[----:B------:R-:W-:Y:S04]  /*02f0*/  @!P1 LDS R4, [R8+0x40] ;  /* 0x0000400008049984 */ /* 0x000fe80000000800 */
[----:B------:R-:W-:Y:S01]  /*0300*/  @!P0 STS [R8], R5 ;  /* 0x0000000508008388 */ /* 0x000fe20000000800 */
[----:B------:R-:W-:-:S03]  /*0310*/  ISETP.GE.U32.AND P0, PT, R3, 0x8, PT ;  /* 0x000000080300780c */ /* 0x000fc60003f06070 */
[----:B------:R-:W1:Y:S01]  /*0320*/  @!P1 LDS R7, [R8] ;  /* 0x0000000008079984 */ /* 0x000e620000000800 */
[----:B------:R-:W-:Y:S01]  /*0330*/  ISETP.GT.U32.OR P0, PT, R2, 0x3, !P0 ;  /* 0x000000030200780c */ /* 0x000fe20004704470 */
[----:B-1----:R-:W-:Y:S02]  /*0340*/  @!P1 FADD R7, R4, R7 ;  /* 0x0000000704079221 */ /* 0x002fe40000000000 */
[----:B------:R-:W-:Y:S04]  /*0350*/  @!P2 LDS R4, [R8+0x20] ;  /* 0x000020000804a984 */ /* 0x000fe80000000800 */
[----:B------:R-:W-:Y:S01]  /*0360*/  @!P1 STS [R8], R7 ;  /* 0x0000000708009388 */ /* 0x000fe20000000800 */
[----:B------:R-:W-:-:S03]  /*0370*/  ISETP.GE.U32.AND P1, PT, R3, 0x4, PT ;  /* 0x000000040300780c */ /* 0x000fc60003f26070 */
[----:B0-----:R-:W0:Y:S01]  /*0380*/  @!P2 LDS R9, [R8] ;  /* 0x000000000809a984 */ /* 0x001e220000000800 */
[----:B------:R-:W-:Y:S01]  /*0390*/  ISETP.GT.U32.OR P1, PT, R2, 0x1, !P1 ;  /* 0x000000010200780c */ /* 0x000fe20004f24470 */
[----:B0-----:R-:W-:Y:S02]  /*03a0*/  @!P2 FADD R9, R4, R9 ;  /* 0x000000090409a221 */ /* 0x001fe40000000000 */
[----:B------:R-:W-:Y:S04]  /*03b0*/  @!P0 LDS R4, [R8+0x10] ;  /* 0x0000100008048984 */ /* 0x000fe80000000800 */
[----:B------:R-:W-:Y:S01]  /*03c0*/  @!P2 STS [R8], R9 ;  /* 0x000000090800a388 */ /* 0x000fe20000000800 */
[----:B------:R-:W-:-:S03]  /*03d0*/  ISETP.GE.U32.AND P2, PT, R3, 0x2, PT ;  /* 0x000000020300780c */ /* 0x000fc60003f46070 */
[----:B------:R-:W0:Y:S01]  /*03e0*/  @!P0 LDS R5, [R8] ;  /* 0x0000000008058984 */ /* 0x000e220000000800 */
[----:B------:R-:W-:-:S13]  /*03f0*/  ISETP.NE.OR P2, PT, R2, RZ, !P2 ;  /* 0x000000ff0200720c */ /* 0x000fda0005745670 */
[----:B------:R-:W1:Y:S01]  /*0400*/  @!P2 S2R R7, SR_CgaCtaId ;  /* 0x000000000007a919 */ /* 0x000e620000008800 */
[----:B------:R-:W-:Y:S01]  /*0410*/  @!P2 MOV R6, 0x400 ;  /* 0x000004000006a802 */ /* 0x000fe20000000f00 */
[----:B0-----:R-:W-:Y:S02]  /*0420*/  @!P0 FADD R3, R4, R5 ;  /* 0x0000000504038221 */ /* 0x001fe40000000000 */
[----:B------:R-:W-:Y:S04]  /*0430*/  @!P1 LDS R4, [R8+0x8] ;  /* 0x0000080008049984 */ /* 0x000fe80000000800 */
[----:B------:R-:W-:Y:S04]  /*0440*/  @!P0 STS [R8], R3 ;  /* 0x0000000308008388 */ /* 0x000fe80000000800 */
[----:B------:R-:W0:Y:S02]  /*0450*/  @!P1 LDS R5, [R8] ;  /* 0x0000000008059984 */ /* 0x000e240000000800 */
[----:B0-----:R-:W-:Y:S01]  /*0460*/  @!P1 FADD R5, R4, R5 ;  /* 0x0000000504059221 */ /* 0x001fe20000000000 */
[----:B-1----:R-:W-:-:S04]  /*0470*/  @!P2 LEA R4, R7, R6, 0x18 ;  /* 0x000000060704a211 */ /* 0x002fc800078ec0ff */
[----:B------:R-:W-:Y:S04]  /*0480*/  @!P1 STS [R8], R5 ;  /* 0x0000000508009388 */ /* 0x000fe80000000800 */
[----:B------:R-:W0:Y:S02]  /*0490*/  @!P2 LDS.64 R6, [R4] ;  /* 0x000000000406a984 */ /* 0x000e240000000a00 */
[----:B0-----:R-:W-:-:S05]  /*04a0*/  @!P2 FADD R7, R6, R7 ;  /* 0x000000070607a221 */ /* 0x001fca0000000000 */
[----:B------:R0:W-:Y:S01]  /*04b0*/  @!P2 STS [R4], R7 ;  /* 0x000000070400a388 */ /* 0x0001e20000000800 */
[----:B------:R-:W-:Y:S05]  /*04c0*/  @!P2 BRA `(.L_x_3) ;  /* 0x000000000018a947 */ /* 0x000fea0003800000 */
[----:B------:R-:W-:-:S13]  /*04d0*/  ISETP.NE.AND P0, PT, R2, RZ, PT ;  /* 0x000000ff0200720c */ /* 0x000fda0003f05270 */
[----:B------:R-:W-:Y:S05]  /*04e0*/  @P0 EXIT ;  /* 0x000000000000094d */ /* 0x000fea0003800000 */
[----:B------:R-:W1:Y:S01]  /*04f0*/  S2UR UR5, SR_CgaCtaId ;  /* 0x00000000000579c3 */ /* 0x000e620000008800 */
[----:B------:R-:W-:Y:S02]  /*0500*/  UMOV UR4, 0x400 ;  /* 0x0000040000047882 */ /* 0x000fe40000000000 */
[----:B-1----:R-:W-:-:S09]  /*0510*/  ULEA UR4, UR5, UR4, 0x18 ;  /* 0x0000000405047291 */ /* 0x002fd2000f8ec0ff */
[----:B0-----:R-:W1:Y:S03]  /*0520*/  LDS R7, [UR4] ;  /* 0x00000004ff077984 */ /* 0x001e660008000800 */
.L_x_3:
[----:B------:R-:W-:Y:S05]  /*0530*/  BSYNC.RECONVERGENT B0 ;  /* 0x0000000000007941 */ /* 0x000fea0003800200 */
.L_x_2:
[----:B------:R-:W2:Y:S02]  /*0540*/  LDC.64 R2, c[0x0][0x390] ;  /* 0x0000e400ff027b82 */ /* 0x000ea40000000a00 */
[----:B--2---:R-:W-:-:S05]  /*0550*/  IMAD.WIDE.U32 R2, R0, 0x4, R2 ;  /* 0x0000000400027825 */ /* 0x004fca00078e0002 */
[----:B-1----:R-:W-:Y:S01]  /*0560*/  STG.E desc[UR6][R2.64], R7 ;  /* 0x0000000702007986 */ /* 0x002fe2000c101906 */
[----:B------:R-:W-:Y:S05]  /*0570*/  EXIT ;  /* 0x000000000000794d */ /* 0x000fea0003800000 */
.L_x_4:
[----:B------:R-:W-:-:S00]  /*0580*/  BRA `(.L_x_4) ;  /* 0xfffffffc00fc7947 */ /* 0x000fc0000383ffff */
[----:B------:R-:W-:-:S00]  /*0590*/  NOP ;  /* 0x0000000000007918 */ /* 0x000fc00000000000 */
        /* <DEDUP_REMOVED lines=14> */
.L_x_8:


//--------------------- .text._Z16reduction_KerneliPfS_ --------------------------
	.section	.text._Z16reduction_KerneliPfS_,"ax",@progbits
	.align	128
        .global         _Z16reduction_KerneliPfS_
        .type           _Z16reduction_KerneliPfS_,@function
        .size           _Z16reduction_KerneliPfS_,(.L_x_9 - _Z16reduction_KerneliPfS_)
        .other          _Z16reduction_KerneliPfS_,@"STO_CUDA_ENTRY STV_DEFAULT"
_Z16reduction_KerneliPfS_:
.text._Z16reduction_KerneliPfS_:
[----:B------:R-:W-:Y:S01]  /*0000*/  LDC R1, c[0x0][0x37c] ;  /* 0x0000df00ff017b82 */ /* 0x000fe20000000800 */
[----:B------:R-:W0:Y:S01]  /*0010*/  S2R R7, SR_CTAID.X ;  /* 0x0000000000077919 */ /* 0x000e220000002500 */
[----:B------:R-:W0:Y:S01]  /*0020*/  LDCU UR8, c[0x0][0x360] ;  /* 0x00006c00ff0877ac */ /* 0x000e220008000800 */
[----:B------:R-:W0:Y:S01]  /*0030*/  S2R R4, SR_TID.X ;  /* 0x0000000000047919 */ /* 0x000e220000002100 */
[----:B------:R-:W1:Y:S01]  /*0040*/  LDCU UR4, c[0x0][0x380] ;  /* 0x00007000ff0477ac */ /* 0x000e620008000800 */
[----:B------:R-:W2:Y:S01]  /*0050*/  LDCU.64 UR6, c[0x0][0x358] ;  /* 0x00006b00ff0677ac */ /* 0x000ea20008000a00 */
[----:B0-----:R-:W-:-:S05]  /*0060*/  IMAD R5, R7, UR8, R4 ;  /* 0x0000000807057c24 */ /* 0x001fca000f8e0204 */
[----:B-1----:R-:W-:-:S13]  /*0070*/  ISETP.GE.AND P1, PT, R5, UR4, PT ;  /* 0x0000000405007c0c */ /* 0x002fda000bf26270 */
[----:B------:R-:W0:Y:S02]  /*0080*/  @!P1 LDC.64 R2, c[0x0][0x388] ;  /* 0x0000e200ff029b82 */ /* 0x000e240000000a00 */
[----:B0-----:R-:W-:-:S06]  /*0090*/  @!P1 IMAD.WIDE R2, R5, 0x4, R2 ;  /* 0x0000000405029825 */ /* 0x001fcc00078e0202 */
[----:B--2---:R-:W2:Y:S01]  /*00a0*/  @!P1 LDG.E R3, desc[UR6][R2.64] ;  /* 0x0000000602039981 */ /* 0x004ea2000c1e1900 */
[----:B------:R-:W0:Y:S01]  /*00b0*/  S2UR UR5, SR_CgaCtaId ;  /* 0x00000000000579c3 */ /* 0x000e220000008800 */
[----:B------:R-:W-:Y:S01]  /*00c0*/  UMOV UR4, 0x400 ;  /* 0x0000040000047882 */ /* 0x000fe20000000000 */
[----:B------:R-:W-:Y:S01]  /*00d0*/  UISETP.GE.U32.AND UP0, UPT, UR8, 0x2, UPT ;  /* 0x000000020800788c */ /* 0x000fe2000bf06070 */
[----:B------:R-:W-:Y:S01]  /*00e0*/  ISETP.NE.AND P0, PT, R4, RZ, PT ;  /* 0x000000ff0400720c */ /* 0x000fe20003f05270 */
[----:B0-----:R-:W-:-:S06]  /*00f0*/  ULEA UR4, UR5, UR4, 0x18 ;  /* 0x0000000405047291 */ /* 0x001fcc000f8ec0ff */
[----:B------:R-:W-:-:S05]  /*0100*/  LEA R0, R4, UR4, 0x2 ;  /* 0x0000000404007c11 */ /* 0x000fca000f8e10ff */
[----:B--2---:R0:W-:Y:S04]  /*0110*/  @!P1 STS [R0], R3 ;  /* 0x0000000300009388 */ /* 0x0041e80000000800 */
[----:B------:R0:W-:Y:S01]  /*0120*/  @P1 STS [R0], RZ ;  /* 0x000000ff00001388 */ /* 0x0001e20000000800 */
[----:B------:R-:W-:Y:S06]  /*0130*/  BAR.SYNC.DEFER_BLOCKING 0x0 ;  /* 0x0000000000007b1d */ /* 0x000fec0000010000 */
[----:B------:R-:W-:Y:S05]  /*0140*/  BRA.U !UP0, `(.L_x_5) ;  /* 0x0000000108347547 */ /* 0x000fea000b800000 */
[----:B0-----:R-:W-:-:S07]  /*0150*/  IMAD.MOV.U32 R3, RZ, RZ, 0x1 ;  /* 0x00000001ff037424 */ /* 0x001fce00078e00ff */
.L_x_6:
[----:B------:R-:W-:-:S05]  /*0160*/  SHF.L.U32 R6, R3, 0x1, RZ ;  /* 0x0000000103067819 */ /* 0x000fca00000006ff */
[----:B------:R-:W-:-:S05]  /*0170*/  VIADD R2, R6, 0xffffffff ;  /* 0xffffffff06027836 */ /* 0x000fca0000000000 */
[----:B------:R-:W-:-:S13]  /*0180*/  LOP3.LUT P1, RZ, R2, R4, RZ, 0xc0, !PT ;  /* 0x0000000402ff7212 */ /* 0x000fda000782c0ff */
[----:B------:R-:W-:Y:S02]  /*0190*/  @!P1 LEA R2, R3, R0, 0x2 ;  /* 0x0000000003029211 */ /* 0x000fe400078e10ff */
[----:B------:R-:W-:Y:S04]  /*01a0*/  @!P1 LDS R3, [R0] ;  /* 0x0000000000039984 */ /* 0x000fe80000000800 */
[----:B------:R-:W0:Y:S02]  /*01b0*/  @!P1 LDS R2, [R2] ;  /* 0x0000000002029984 */ /* 0x000e240000000800 */
[----:B0-----:R-:W-:Y:S01]  /*01c0*/  @!P1 FADD R5, R2, R3 ;  /* 0x0000000302059221 */ /* 0x001fe20000000000 */
[----:B------:R-:W-:-:S04]  /*01d0*/  IMAD.MOV.U32 R3, RZ, RZ, R6 ;  /* 0x000000ffff037224 */ /* 0x000fc800078e0006 */
[----:B------:R1:W-:Y:S01]  /*01e0*/  @!P1 STS [R0], R5 ;  /* 0x0000000500009388 */ /* 0x0003e20000000800 */
[----:B------:R-:W-:Y:S01]  /*01f0*/  BAR.SYNC.DEFER_BLOCKING 0x0 ;  /* 0x0000000000007b1d */ /* 0x000fe20000010000 */
[----:B------:R-:W-:-:S13]  /*0200*/  ISETP.GE.U32.AND P1, PT, R6, UR8, PT ;  /* 0x0000000806007c0c */ /* 0x000fda000bf26070 */
[----:B-1----:R-:W-:Y:S05]  /*0210*/  @!P1 BRA `(.L_x_6) ;  /* 0xfffffffc00d09947 */ /* 0x002fea000383ffff */
.L_x_5:
[----:B------:R-:W-:Y:S05]  /*0220*/  @P0 EXIT ;  /* 0x000000000000094d */ /* 0x000fea0003800000 */
[----:B------:R-:W1:Y:S01]  /*0230*/  S2UR UR5, SR_CgaCtaId ;  /* 0x00000000000579c3 */ /* 0x000e620000008800 */
[----:B------:R-:W-:-:S07]  /*0240*/  UMOV UR4, 0x400 ;  /* 0x0000040000047882 */ /* 0x000fce0000000000 */
[----:B0-----:R-:W0:Y:S01]  /*0250*/  LDC.64 R2, c[0x0][0x390] ;  /* 0x0000e400ff027b82 */ /* 0x001e220000000a00 */
[----:B-1----:R-:W-:Y:S01]  /*0260*/  ULEA UR4, UR5, UR4, 0x18 ;  /* 0x0000000405047291 */ /* 0x002fe2000f8ec0ff */
[----:B0-----:R-:W-:-:S08]  /*0270*/  IMAD.WIDE.U32 R2, R7, 0x4, R2 ;  /* 0x0000000407027825 */ /* 0x001fd000078e0002 */
[----:B------:R-:W0:Y:S04]  /*0280*/  LDS R5, [UR4] ;  /* 0x00000004ff057984 */ /* 0x000e280008000800 */
[----:B0-----:R-:W-:Y:S01]  /*0290*/  STG.E desc[UR6][R2.64], R5 ;  /* 0x0000000502007986 */ /* 0x001fe2000c101906 */
[----:B------:R-:W-:Y:S05]  /*02a0*/  EXIT ;  /* 0x000000000000794d */ /* 0x000fea0003800000 */
.L_x_7:
        /* <DEDUP_REMOVED lines=13> */
.L_x_9:


//--------------------- .nv.shared._Z20opt_reduction_KerneliPfS_ --------------------------
	.section	.nv.shared._Z20opt_reduction_KerneliPfS_,"aw",@nobits
	.sectionflags	@""
	.align	16
	.zero		1024


//--------------------- .nv.shared.reserved.0     --------------------------
	.section	.nv.shared.reserved.0,"aw",@nobits
	.weak		__nv_reservedSMEM_offset_0_alias
	.size		__nv_reservedSMEM_offset_0_alias, 0, 64
	.other		__nv_reservedSMEM_offset_0_alias,@"STO_CUDA_RESERVED_SHARED STV_DEFAULT"
__nv_reservedSMEM_offset_0_alias:
	.zero		0
	.zero		64


//--------------------- .nv.shared._Z16reduction_KerneliPfS_ --------------------------
	.section	.nv.shared._Z16reduction_KerneliPfS_,"aw",@nobits
	.sectionflags	@""
	.align	16
	.zero		1024


//--------------------- .nv.constant0._Z20opt_reduction_KerneliPfS_ --------------------------
	.section	.nv.constant0._Z20opt_reduction_KerneliPfS_,"a",@progbits
	.sectionflags	@""
	.align	4
.nv.constant0._Z20opt_reduction_KerneliPfS_:
	.zero		920


//--------------------- .nv.constant0._Z16reduction_KerneliPfS_ --------------------------
	.section	.nv.constant0._Z16reduction_KerneliPfS_,"a",@progbits
	.sectionflags	@""
	.align	4
.nv.constant0._Z16reduction_KerneliPfS_:
	.zero		920


//--------------------- SYMBOLS --------------------------

	.type		.nv.reservedSmem.offset0,@object
	.size		.nv.reservedSmem.offset0,0x4
	.type		.nv.reservedSmem.cap,@object
	.size		.nv.reservedSmem.cap,0x4
